//
// Generated by NVIDIA NVVM Compiler
//
// Compiler Build ID: CL-36424714
// Cuda compilation tools, release 13.0, V13.0.88
// Based on NVVM 20.0.0
//

.version 9.0
.target sm_100
.address_size 64

	// .globl	_Z15transposeKernelPfS_
// _ZZ15transposeKernelPfS_E4tile has been demoted

.visible .entry _Z15transposeKernelPfS_(
	.param .u64 .ptr .align 1 _Z15transposeKernelPfS__param_0,
	.param .u64 .ptr .align 1 _Z15transposeKernelPfS__param_1
)
{
	.reg .pred 	%p<7>;
	.reg .b32 	%r<24>;
	.reg .b32 	%f<3>;
	.reg .b64 	%rd<9>;
	// demoted variable
	.shared .align 4 .b8 _ZZ15transposeKernelPfS_E4tile[4224];
	ld.param.u64 	%rd1, [_Z15transposeKernelPfS__param_0];
	ld.param.u64 	%rd2, [_Z15transposeKernelPfS__param_1];
	mov.u32 	%r9, %ctaid.x;
	shl.b32 	%r1, %r9, 5;
	mov.u32 	%r2, %tid.x;
	add.s32 	%r3, %r1, %r2;
	mov.u32 	%r10, %ctaid.y;
	shl.b32 	%r4, %r10, 5;
	mov.u32 	%r5, %tid.y;
	add.s32 	%r11, %r4, %r5;
	setp.gt.s32 	%p1, %r3, 1023;
	setp.gt.u32 	%p2, %r11, 1023;
	or.pred  	%p3, %p1, %p2;
	@%p3 bra 	$L__BB0_2;
	cvta.to.global.u64 	%rd3, %rd1;
	shl.b32 	%r12, %r11, 10;
	add.s32 	%r13, %r12, %r3;
	mul.wide.s32 	%rd4, %r13, 4;
	add.s64 	%rd5, %rd3, %rd4;
	ld.global.f32 	%f1, [%rd5];
	mov.u32 	%r14, _ZZ15transposeKernelPfS_E4tile;
	mad.lo.s32 	%r15, %r5, 132, %r14;
	shl.b32 	%r16, %r2, 2;
	add.s32 	%r17, %r15, %r16;
	st.shared.f32 	[%r17], %f1;
$L__BB0_2:
	bar.sync 	0;
	add.s32 	%r7, %r4, %r2;
	add.s32 	%r8, %r1, %r5;
	setp.gt.u32 	%p4, %r7, 1023;
	setp.gt.s32 	%p5, %r8, 1023;
	or.pred  	%p6, %p4, %p5;
	@%p6 bra 	$L__BB0_4;
	mov.u32 	%r18, _ZZ15transposeKernelPfS_E4tile;
	mad.lo.s32 	%r19, %r2, 132, %r18;
	shl.b32 	%r20, %r5, 2;
	add.s32 	%r21, %r19, %r20;
	ld.shared.f32 	%f2, [%r21];
	shl.b32 	%r22, %r8, 10;
	add.s32 	%r23, %r22, %r7;
	cvta.to.global.u64 	%rd6, %rd2;
	mul.wide.s32 	%rd7, %r23, 4;
	add.s64 	%rd8, %rd6, %rd7;
	st.global.f32 	[%rd8], %f2;
$L__BB0_4:
	ret;

}


// ===== COMPILED SASS (sm_100) =====

	.target	sm_100

	.elftype	@"ET_EXEC"


//--------------------- .note.nv.tkinfo           --------------------------
	.section	.note.nv.tkinfo,"",@"SHT_NOTE"
	.sectionflags	@"SHF_NOTE_NV_TKINFO"
	.tkinfo
        /*0018*/ 	.word	0x00000002
        /*0030*/ 	.string	""
        /*0030*/ 	.string	"ptxas"
        /*0030*/ 	.string	"Cuda compilation tools, release 13.0, V13.0.88"
        /*0030*/ 	.string	"Build cuda_13.0.r13.0/compiler.36424714_0"
        /*0030*/ 	.string	"-arch sm_100 -m 64 "



//--------------------- .note.nv.cuinfo           --------------------------
	.section	.note.nv.cuinfo,"",@"SHT_NOTE"
	.sectionflags	@"SHF_NOTE_NV_CUINFO"
        /*0018*/ 	.short	0x0002
        /*001a*/ 	.short	0x0064
        /*001c*/ 	.short	0x0082
	.zero		2


//--------------------- .nv.info                  --------------------------
	.section	.nv.info,"",@"SHT_CUDA_INFO"
	.align	4


	//----- nvinfo : EIATTR_REGCOUNT
	.align		4
        /*0000*/ 	.byte	0x04, 0x2f
        /*0002*/ 	.short	(.L_1 - .L_0)
	.align		4
.L_0:
        /*0004*/ 	.word	index@(_Z15transposeKernelPfS_)
        /*0008*/ 	.word	0x0000000c


	//----- nvinfo : EIATTR_FRAME_SIZE
	.align		4
.L_1:
        /*000c*/ 	.byte	0x04, 0x11
        /*000e*/ 	.short	(.L_3 - .L_2)
	.align		4
.L_2:
        /*0010*/ 	.word	index@(_Z15transposeKernelPfS_)
        /*0014*/ 	.word	0x00000000


	//----- nvinfo : EIATTR_MIN_STACK_SIZE
	.align		4
.L_3:
        /*0018*/ 	.byte	0x04, 0x12
        /*001a*/ 	.short	(.L_5 - .L_4)
	.align		4
.L_4:
        /*001c*/ 	.word	index@(_Z15transposeKernelPfS_)
        /*0020*/ 	.word	0x00000000
.L_5:


//--------------------- .nv.compat                --------------------------
	.section	.nv.compat,"",@"SHT_CUDA_COMPAT_INFO"
	.align	4
        /*0000*/ 	.byte	0x02, 0x09, 0x00, 0x00, 0x02, 0x02, 0x01, 0x00, 0x02, 0x05, 0x05, 0x00, 0x03, 0x07, 0x01, 0x01
        /*0010*/ 	.byte	0x02, 0x03, 0x00, 0x00, 0x02, 0x06, 0x01, 0x00, 0x04, 0x0b, 0x08, 0x00, 0x09, 0x00, 0x00, 0x00
        /*0020*/ 	.byte	0x00, 0x00, 0x00, 0x00


//--------------------- .nv.info._Z15transposeKernelPfS_ --------------------------
	.section	.nv.info._Z15transposeKernelPfS_,"",@"SHT_CUDA_INFO"
	.sectionflags	@""
	.align	4


	//----- nvinfo : EIATTR_CUDA_API_VERSION
	.align		4
        /*0000*/ 	.byte	0x04, 0x37
        /*0002*/ 	.short	(.L_7 - .L_6)
.L_6:
        /*0004*/ 	.word	0x00000082


	//----- nvinfo : EIATTR_KPARAM_INFO
	.align		4
.L_7:
        /*0008*/ 	.byte	0x04, 0x17
        /*000a*/ 	.short	(.L_9 - .L_8)
.L_8:
        /*000c*/ 	.word	0x00000000
        /*0010*/ 	.short	0x0001
        /*0012*/ 	.short	0x0008
        /*0014*/ 	.byte	0x00, 0xf5, 0x21, 0x00


	//----- nvinfo : EIATTR_KPARAM_INFO
	.align		4
.L_9:
        /*0018*/ 	.byte	0x04, 0x17
        /*001a*/ 	.short	(.L_11 - .L_10)
.L_10:
        /*001c*/ 	.word	0x00000000
        /*0020*/ 	.short	0x0000
        /*0022*/ 	.short	0x0000
        /*0024*/ 	.byte	0x00, 0xf5, 0x21, 0x00


	//----- nvinfo : EIATTR_SPARSE_MMA_MASK
	.align		4
.L_11:
        /*0028*/ 	.byte	0x03, 0x50
        /*002a*/ 	.short	0x0000


	//----- nvinfo : EIATTR_MAXREG_COUNT
	.align		4
        /*002c*/ 	.byte	0x03, 0x1b
        /*002e*/ 	.short	0x00ff


	//----- nvinfo : EIATTR_NUM_BARRIERS
	.align		4
        /*0030*/ 	.byte	0x02, 0x4c
        /*0032*/ 	.byte	0x01
	.zero		1


	//----- nvinfo : EIATTR_MERCURY_ISA_VERSION
	.align		4
        /*0034*/ 	.byte	0x03, 0x5f
        /*0036*/ 	.short	0x0101


	//----- nvinfo : EIATTR_VRC_CTA_INIT_COUNT
	.align		4
        /*0038*/ 	.byte	0x02, 0x4a
	.zero		1
	.zero		1


	//----- nvinfo : EIATTR_EXIT_INSTR_OFFSETS
	.align		4
        /*003c*/ 	.byte	0x04, 0x1c
        /*003e*/ 	.short	(.L_13 - .L_12)


	//   ....[0]....
.L_12:
        /*0040*/ 	.word	0x00000190


	//   ....[1]....
        /*0044*/ 	.word	0x00000240


	//----- nvinfo : EIATTR_CBANK_PARAM_SIZE
	.align		4
.L_13:
        /*0048*/ 	.byte	0x03, 0x19
        /*004a*/ 	.short	0x0010


	//----- nvinfo : EIATTR_PARAM_CBANK
	.align		4
        /*004c*/ 	.byte	0x04, 0x0a
        /*004e*/ 	.short	(.L_15 - .L_14)
	.align		4
.L_14:
        /*0050*/ 	.word	index@(.nv.constant0._Z15transposeKernelPfS_)
        /*0054*/ 	.short	0x0380
        /*0056*/ 	.short	0x0010


	//----- nvinfo : EIATTR_SW_WAR
	.align		4
.L_15:
        /*0058*/ 	.byte	0x04, 0x36
        /*005a*/ 	.short	(.L_17 - .L_16)
.L_16:
        /*005c*/ 	.word	0x00000008
.L_17:


//--------------------- .nv.callgraph             --------------------------
	.section	.nv.callgraph,"",@"SHT_CUDA_CALLGRAPH"
	.align	4
	.sectionentsize	8
	.align		4
        /*0000*/ 	.word	0x00000000
	.align		4
        /*0004*/ 	.word	0xffffffff
	.align		4
        /*0008*/ 	.word	0x00000000
	.align		4
        /*000c*/ 	.word	0xfffffffe
	.align		4
        /*0010*/ 	.word	0x00000000
	.align		4
        /*0014*/ 	.word	0xfffffffd
	.align		4
        /*0018*/ 	.word	0x00000000
	.align		4
        /*001c*/ 	.word	0xfffffffc


//--------------------- .text._Z15transposeKernelPfS_ --------------------------
	.section	.text._Z15transposeKernelPfS_,"ax",@progbits
	.align	128
        .global         _Z15transposeKernelPfS_
        .type           _Z15transposeKernelPfS_,@function
        .size           _Z15transposeKernelPfS_,(.L_x_1 - _Z15transposeKernelPfS_)
        .other          _Z15transposeKernelPfS_,@"STO_CUDA_ENTRY STV_DEFAULT"
_Z15transposeKernelPfS_:
.text._Z15transposeKernelPfS_:
[----:B------:R-:W-:Y:S01]  /*0000*/  LDC R1, c[0x0][0x37c] ;  /* 0x0000df00ff017b82 */ /* 0x000fe20000000800 */
[----:B------:R-:W0:Y:S01]  /*0010*/  S2R R8, SR_TID.Y ;  /* 0x0000000000087919 */ /* 0x000e220000002200 */
[----:B------:R-:W1:Y:S01]  /*0020*/  LDCU.64 UR4, c[0x0][0x358] ;  /* 0x00006b00ff0477ac */ /* 0x000e620008000a00 */
[----:B------:R-:W0:Y:S01]  /*0030*/  S2R R9, SR_CTAID.Y ;  /* 0x0000000000097919 */ /* 0x000e220000002600 */
[----:B------:R-:W2:Y:S01]  /*0040*/  S2R R7, SR_CTAID.X ;  /* 0x0000000000077919 */ /* 0x000ea20000002500 */
[----:B------:R-:W2:Y:S01]  /*0050*/  S2R R6, SR_TID.X ;  /* 0x0000000000067919 */ /* 0x000ea20000002100 */
[----:B0-----:R-:W-:-:S05]  /*0060*/  IMAD R5, R9, 0x20, R8 ;  /* 0x0000002009057824 */ /* 0x001fca00078e0208 */
[----:B------:R-:W-:Y:S01]  /*0070*/  ISETP.GT.U32.AND P0, PT, R5, 0x3ff, PT ;  /* 0x000003ff0500780c */ /* 0x000fe20003f04070 */
[----:B--2---:R-:W-:-:S05]  /*0080*/  IMAD R0, R7, 0x20, R6 ;  /* 0x0000002007007824 */ /* 0x004fca00078e0206 */
[----:B------:R-:W-:-:S13]  /*0090*/  ISETP.GT.OR P0, PT, R0, 0x3ff, P0 ;  /* 0x000003ff0000780c */ /* 0x000fda0000704670 */
[----:B------:R-:W0:Y:S01]  /*00a0*/  @!P0 LDC.64 R2, c[0x0][0x380] ;  /* 0x0000e000ff028b82 */ /* 0x000e220000000a00 */
[----:B------:R-:W-:-:S05]  /*00b0*/  @!P0 LEA R5, R5, R0, 0xa ;  /* 0x0000000005058211 */ /* 0x000fca00078e50ff */
[----:B0-----:R-:W-:-:S06]  /*00c0*/  @!P0 IMAD.WIDE R2, R5, 0x4, R2 ;  /* 0x0000000405028825 */ /* 0x001fcc00078e0202 */
[----:B-1----:R-:W2:Y:S01]  /*00d0*/  @!P0 LDG.E R2, desc[UR4][R2.64] ;  /* 0x0000000402028981 */ /* 0x002ea2000c1e1900 */
[----:B------:R-:W-:Y:S01]  /*00e0*/  @!P0 MOV R0, 0x400 ;  /* 0x0000040000008802 */ /* 0x000fe20000000f00 */
[----:B------:R-:W-:Y:S01]  /*00f0*/  IMAD R7, R7, 0x20, R8 ;  /* 0x0000002007077824 */ /* 0x000fe200078e0208 */
[----:B------:R-:W0:Y:S01]  /*0100*/  @!P0 S2R R5, SR_CgaCtaId ;  /* 0x0000000000058919 */ /* 0x000e220000008800 */
[----:B------:R-:W-:-:S03]  /*0110*/  IMAD R4, R9, 0x20, R6 ;  /* 0x0000002009047824 */ /* 0x000fc600078e0206 */
[----:B------:R-:W-:-:S04]  /*0120*/  ISETP.GT.AND P1, PT, R7, 0x3ff, PT ;  /* 0x000003ff0700780c */ /* 0x000fc80003f24270 */
[----:B------:R-:W-:Y:S02]  /*0130*/  ISETP.GT.U32.OR P1, PT, R4, 0x3ff, P1 ;  /* 0x000003ff0400780c */ /* 0x000fe40000f24470 */
[----:B0-----:R-:W-:-:S05]  /*0140*/  @!P0 LEA R0, R5, R0, 0x18 ;  /* 0x0000000005008211 */ /* 0x001fca00078ec0ff */
[----:B------:R-:W-:-:S05]  /*0150*/  @!P0 IMAD R0, R8, 0x84, R0 ;  /* 0x0000008408008824 */ /* 0x000fca00078e0200 */
[----:B------:R-:W-:-:S05]  /*0160*/  @!P0 LEA R5, R6, R0, 0x2 ;  /* 0x0000000006058211 */ /* 0x000fca00078e10ff */
[----:B--2---:R0:W-:Y:S01]  /*0170*/  @!P0 STS [R5], R2 ;  /* 0x0000000205008388 */ /* 0x0041e20000000800 */
[----:B------:R-:W-:Y:S06]  /*0180*/  BAR.SYNC.DEFER_BLOCKING 0x0 ;  /* 0x0000000000007b1d */ /* 0x000fec0000010000 */
[----:B------:R-:W-:Y:S05]  /*0190*/  @P1 EXIT ;  /* 0x000000000000194d */ /* 0x000fea0003800000 */
[----:B------:R-:W1:Y:S01]  /*01a0*/  S2R R3, SR_CgaCtaId ;  /* 0x0000000000037919 */ /* 0x000e620000008800 */
[----:B------:R-:W-:Y:S02]  /*01b0*/  MOV R0, 0x400 ;  /* 0x0000040000007802 */ /* 0x000fe40000000f00 */
[----:B------:R-:W-:Y:S02]  /*01c0*/  LEA R7, R7, R4, 0xa ;  /* 0x0000000407077211 */ /* 0x000fe400078e50ff */
[----:B-1----:R-:W-:-:S05]  /*01d0*/  LEA R3, R3, R0, 0x18 ;  /* 0x0000000003037211 */ /* 0x002fca00078ec0ff */
[----:B------:R-:W-:Y:S02]  /*01e0*/  IMAD R0, R6, 0x84, R3 ;  /* 0x0000008406007824 */ /* 0x000fe400078e0203 */
[----:B0-----:R-:W0:Y:S02]  /*01f0*/  LDC.64 R2, c[0x0][0x388] ;  /* 0x0000e200ff027b82 */ /* 0x001e240000000a00 */
[----:B------:R-:W-:-:S05]  /*0200*/  IMAD R0, R8, 0x4, R0 ;  /* 0x0000000408007824 */ /* 0x000fca00078e0200 */
[----:B------:R-:W1:Y:S01]  /*0210*/  LDS R5, [R0] ;  /* 0x0000000000057984 */ /* 0x000e620000000800 */
[----:B0-----:R-:W-:-:S05]  /*0220*/  IMAD.WIDE R2, R7, 0x4, R2 ;  /* 0x0000000407027825 */ /* 0x001fca00078e0202 */
[----:B-1----:R-:W-:Y:S01]  /*0230*/  STG.E desc[UR4][R2.64], R5 ;  /* 0x0000000502007986 */ /* 0x002fe2000c101904 */
[----:B------:R-:W-:Y:S05]  /*0240*/  EXIT ;  /* 0x000000000000794d */ /* 0x000fea0003800000 */
.L_x_0:
[----:B------:R-:W-:-:S00]  /*0250*/  BRA `(.L_x_0) ;  /* 0xfffffffc00fc7947 */ /* 0x000fc0000383ffff */
[----:B------:R-:W-:-:S00]  /*0260*/  NOP ;  /* 0x0000000000007918 */ /* 0x000fc00000000000 */
        /* <DEDUP_REMOVED lines=9> */
.L_x_1:


//--------------------- .nv.shared._Z15transposeKernelPfS_ --------------------------
	.section	.nv.shared._Z15transposeKernelPfS_,"aw",@nobits
	.sectionflags	@""
	.align	4
.nv.shared._Z15transposeKernelPfS_:
	.zero		5248


//--------------------- .nv.shared.reserved.0     --------------------------
	.section	.nv.shared.reserved.0,"aw",@nobits
	.weak		__nv_reservedSMEM_offset_0_alias
	.size		__nv_reservedSMEM_offset_0_alias, 0, 64
	.other		__nv_reservedSMEM_offset_0_alias,@"STO_CUDA_RESERVED_SHARED STV_DEFAULT"
__nv_reservedSMEM_offset_0_alias:
	.zero		0
	.zero		64


//--------------------- .nv.constant0._Z15transposeKernelPfS_ --------------------------
	.section	.nv.constant0._Z15transposeKernelPfS_,"a",@progbits
	.sectionflags	@""
	.align	4
.nv.constant0._Z15transposeKernelPfS_:
	.zero		912


//--------------------- SYMBOLS --------------------------

	.type		.nv.reservedSmem.offset0,@object
	.size		.nv.reservedSmem.offset0,0x4
	.type		.nv.reservedSmem.cap,@object
	.size		.nv.reservedSmem.cap,0x4
